	.headerflags	@"EF_CUDA_TEXMODE_UNIFIED EF_CUDA_64BIT_ADDRESS EF_CUDA_ACCELERATORS EF_CUDA_SM90 EF_CUDA_VIRTUAL_SM(EF_CUDA_SM90)"
	.elftype	@"ET_EXEC"


//--------------------- .nv.info                  --------------------------
	.section	.nv.info,"",@"SHT_CUDA_INFO"
	.align	4


	//----- nvinfo : EIATTR_REGCOUNT
	.align		4
        /*0000*/ 	.byte	0x04, 0x2f
        /*0002*/ 	.short	(.L_1 - .L_0)
	.align		4
.L_0:
        /*0004*/ 	.word	index@(triton_per_fused_abs_mean_sub_24)
        /*0008*/ 	.word	0x00000030


	//----- nvinfo : EIATTR_MIN_STACK_SIZE
	.align		4
.L_1:
        /*000c*/ 	.byte	0x04, 0x12
        /*000e*/ 	.short	(.L_3 - .L_2)
	.align		4
.L_2:
        /*0010*/ 	.word	index@(triton_per_fused_abs_mean_sub_24)
        /*0014*/ 	.word	0x00000000


	//----- nvinfo : EIATTR_FRAME_SIZE
	.align		4
.L_3:
        /*0018*/ 	.byte	0x04, 0x11
        /*001a*/ 	.short	(.L_5 - .L_4)
	.align		4
.L_4:
        /*001c*/ 	.word	index@(triton_per_fused_abs_mean_sub_24)
        /*0020*/ 	.word	0x00000000


	//----- nvinfo : EIATTR_MIN_STACK_SIZE
	.align		4
.L_5:
        /*0024*/ 	.byte	0x04, 0x12
        /*0026*/ 	.short	(.L_7 - .L_6)
	.align		4
.L_6:
        /*0028*/ 	.word	index@(triton_per_fused_abs_mean_sub_24)
        /*002c*/ 	.word	0x00000000
.L_7:


//--------------------- .nv.info.triton_per_fused_abs_mean_sub_24 --------------------------
	.section	.nv.info.triton_per_fused_abs_mean_sub_24,"",@"SHT_CUDA_INFO"
	.sectionflags	@""
	.align	4


	//----- nvinfo : EIATTR_CUDA_API_VERSION
	.align		4
        /*0000*/ 	.byte	0x04, 0x37
        /*0002*/ 	.short	(.L_9 - .L_8)
.L_8:
        /*0004*/ 	.word	0x0000007c


	//----- nvinfo : EIATTR_KPARAM_INFO
	.align		4
.L_9:
        /*0008*/ 	.byte	0x04, 0x17
        /*000a*/ 	.short	(.L_11 - .L_10)
.L_10:
        /*000c*/ 	.word	0x00000000
        /*0010*/ 	.short	0x0004
        /*0012*/ 	.short	0x001c
        /*0014*/ 	.byte	0x00, 0xf0, 0x11, 0x00


	//----- nvinfo : EIATTR_KPARAM_INFO
	.align		4
.L_11:
        /*0018*/ 	.byte	0x04, 0x17
        /*001a*/ 	.short	(.L_13 - .L_12)
.L_12:
        /*001c*/ 	.word	0x00000000
        /*0020*/ 	.short	0x0003
        /*0022*/ 	.short	0x0018
        /*0024*/ 	.byte	0x00, 0xf0, 0x11, 0x00


	//----- nvinfo : EIATTR_KPARAM_INFO
	.align		4
.L_13:
        /*0028*/ 	.byte	0x04, 0x17
        /*002a*/ 	.short	(.L_15 - .L_14)
.L_14:
        /*002c*/ 	.word	0x00000000
        /*0030*/ 	.short	0x0002
        /*0032*/ 	.short	0x0010
        /*0034*/ 	.byte	0x00, 0xf4, 0x21, 0x00


	//----- nvinfo : EIATTR_KPARAM_INFO
	.align		4
.L_15:
        /*0038*/ 	.byte	0x04, 0x17
        /*003a*/ 	.short	(.L_17 - .L_16)
.L_16:
        /*003c*/ 	.word	0x00000000
        /*0040*/ 	.short	0x0001
        /*0042*/ 	.short	0x0008
        /*0044*/ 	.byte	0x00, 0xf4, 0x21, 0x00


	//----- nvinfo : EIATTR_KPARAM_INFO
	.align		4
.L_17:
        /*0048*/ 	.byte	0x04, 0x17
        /*004a*/ 	.short	(.L_19 - .L_18)
.L_18:
        /*004c*/ 	.word	0x00000000
        /*0050*/ 	.short	0x0000
        /*0052*/ 	.short	0x0000
        /*0054*/ 	.byte	0x00, 0xf4, 0x21, 0x00


	//----- nvinfo : EIATTR_SPARSE_MMA_MASK
	.align		4
.L_19:
        /*0058*/ 	.byte	0x03, 0x50
        /*005a*/ 	.short	0x0000


	//----- nvinfo : EIATTR_MAXREG_COUNT
	.align		4
        /*005c*/ 	.byte	0x03, 0x1b
        /*005e*/ 	.short	0x00ff


	//----- nvinfo : EIATTR_COOP_GROUP_MASK_REGIDS
	.align		4
        /*0060*/ 	.byte	0x04, 0x29
        /*0062*/ 	.short	(.L_21 - .L_20)


	//   ....[0]....
.L_20:
        /*0064*/ 	.word	0xffffffff


	//   ....[1]....
        /*0068*/ 	.word	0xffffffff


	//   ....[2]....
        /*006c*/ 	.word	0xffffffff


	//----- nvinfo : EIATTR_COOP_GROUP_INSTR_OFFSETS
	.align		4
.L_21:
        /*0070*/ 	.byte	0x04, 0x28
        /*0072*/ 	.short	(.L_23 - .L_22)


	//   ....[0]....
.L_22:
        /*0074*/ 	.word	0x000019c0


	//   ....[1]....
        /*0078*/ 	.word	0x000019e0


	//   ....[2]....
        /*007c*/ 	.word	0x00001a10


	//----- nvinfo : EIATTR_EXIT_INSTR_OFFSETS
	.align		4
.L_23:
        /*0080*/ 	.byte	0x04, 0x1c
        /*0082*/ 	.short	(.L_25 - .L_24)


	//   ....[0]....
.L_24:
        /*0084*/ 	.word	0x00001a70


	//   ....[1]....
        /*0088*/ 	.word	0x00001ac0


	//----- nvinfo : EIATTR_REQNTID
	.align		4
.L_25:
        /*008c*/ 	.byte	0x04, 0x10
        /*008e*/ 	.short	(.L_27 - .L_26)
.L_26:
        /*0090*/ 	.word	0x00000100
        /*0094*/ 	.word	0x00000001
        /*0098*/ 	.word	0x00000001


	//----- nvinfo : EIATTR_CBANK_PARAM_SIZE
	.align		4
.L_27:
        /*009c*/ 	.byte	0x03, 0x19
        /*009e*/ 	.short	0x0020


	//----- nvinfo : EIATTR_PARAM_CBANK
	.align		4
        /*00a0*/ 	.byte	0x04, 0x0a
        /*00a2*/ 	.short	(.L_29 - .L_28)
	.align		4
.L_28:
        /*00a4*/ 	.word	index@(.nv.constant0.triton_per_fused_abs_mean_sub_24)
        /*00a8*/ 	.short	0x0210
        /*00aa*/ 	.short	0x0020


	//----- nvinfo : EIATTR_SW_WAR
	.align		4
.L_29:
        /*00ac*/ 	.byte	0x04, 0x36
        /*00ae*/ 	.short	(.L_31 - .L_30)
.L_30:
        /*00b0*/ 	.word	0x00000008
.L_31:


//--------------------- .nv.callgraph             --------------------------
	.section	.nv.callgraph,"",@"SHT_CUDA_CALLGRAPH"
	.align	4
	.sectionentsize	8
	.align		4
        /*0000*/ 	.word	0x00000000
	.align		4
        /*0004*/ 	.word	0xffffffff
	.align		4
        /*0008*/ 	.word	0x00000000
	.align		4
        /*000c*/ 	.word	0xfffffffe
	.align		4
        /*0010*/ 	.word	0x00000000
	.align		4
        /*0014*/ 	.word	0xfffffffd
	.align		4
        /*0018*/ 	.word	0x00000000
	.align		4
        /*001c*/ 	.word	0xfffffffc


//--------------------- .text.triton_per_fused_abs_mean_sub_24 --------------------------
	.section	.text.triton_per_fused_abs_mean_sub_24,"ax",@progbits
	.sectionflags	@"SHF_BARRIERS=1"
	.align	128
        .global         triton_per_fused_abs_mean_sub_24
        .type           triton_per_fused_abs_mean_sub_24,@function
        .size           triton_per_fused_abs_mean_sub_24,(.L_x_1 - triton_per_fused_abs_mean_sub_24)
        .other          triton_per_fused_abs_mean_sub_24,@"STO_CUDA_ENTRY STV_DEFAULT"
triton_per_fused_abs_mean_sub_24:
.text.triton_per_fused_abs_mean_sub_24:
[----:B------:R-:W0:Y:S01]  /*0000*/  LDC R1, c[0x0][0x28] ;  /* 0x00000a00ff017b82 */ /* 0x000e220000000800 */
[----:B------:R-:W1:Y:S01]  /*0010*/  S2R R0, SR_TID.X ;  /* 0x0000000000007919 */ /* 0x000e620000002100 */
[----:B------:R-:W-:Y:S01]  /*0020*/  ULDC.64 UR4, c[0x0][0x210] ;  /* 0x0000840000047ab9 */ /* 0x000fe20000000a00 */
[----:B------:R-:W-:Y:S01]  /*0030*/  ULDC.64 UR8, c[0x0][0x218] ;  /* 0x0000860000087ab9 */ /* 0x000fe20000000a00 */
[----:B------:R-:W-:Y:S01]  /*0040*/  ULDC.64 UR6, c[0x0][0x208] ;  /* 0x0000820000067ab9 */ /* 0x000fe20000000a00 */
[----:B------:R-:W2:Y:S01]  /*0050*/  S2R R5, SR_CTAID.X ;  /* 0x0000000000057919 */ /* 0x000ea20000002500 */
[----:B-1----:R-:W-:Y:S02]  /*0060*/  LOP3.LUT R2, R0, 0x1f, RZ, 0xc0, !PT ;  /* 0x0000001f00027812 */ /* 0x002fe400078ec0ff */
[----:B------:R-:W-:-:S03]  /*0070*/  SHF.R.U32.HI R33, RZ, 0x5, R0 ;  /* 0x00000005ff217819 */ /* 0x000fc60000011600 */
[----:B--2---:R-:W-:Y:S01]  /*0080*/  IMAD R2, R5, 0x20, R2 ;  /* 0x0000002005027824 */ /* 0x004fe200078e0202 */
[----:B------:R-:W-:-:S04]  /*0090*/  SGXT.U32 R33, R33, 0x3 ;  /* 0x000000032121781a */ /* 0x000fc80000000000 */
[----:B------:R-:W-:Y:S02]  /*00a0*/  SHF.R.S32.HI R5, RZ, 0x1f, R2 ;  /* 0x0000001fff057819 */ /* 0x000fe40000011402 */
[----:B------:R-:W-:Y:S02]  /*00b0*/  LOP3.LUT R10, R33, 0x10, RZ, 0xfc, !PT ;  /* 0x00000010210a7812 */ /* 0x000fe400078efcff */
[----:B------:R-:W-:Y:S02]  /*00c0*/  LEA.HI R5, R5, R2, RZ, 0x6 ;  /* 0x0000000205057211 */ /* 0x000fe400078f30ff */
[----:B------:R-:W-:Y:S01]  /*00d0*/  LOP3.LUT R12, R33, 0x20, RZ, 0xfc, !PT ;  /* 0x00000020210c7812 */ /* 0x000fe200078efcff */
[----:B------:R-:W-:Y:S01]  /*00e0*/  IMAD.SHL.U32 R10, R10, 0x200, RZ ;  /* 0x000002000a0a7824 */ /* 0x000fe200078e00ff */
[C---:B------:R-:W-:Y:S01]  /*00f0*/  LOP3.LUT R7, R5.reuse, 0x1ffffc0, RZ, 0xc0, !PT ;  /* 0x01ffffc005077812 */ /* 0x040fe200078ec0ff */
[----:B------:R-:W-:Y:S02]  /*0100*/  IMAD.SHL.U32 R5, R5, 0x80, RZ ;  /* 0x0000008005057824 */ /* 0x000fe400078e00ff */
[----:B------:R-:W-:-:S02]  /*0110*/  IMAD.SHL.U32 R12, R12, 0x200, RZ ;  /* 0x000002000c0c7824 */ /* 0x000fc400078e00ff */
[----:B------:R-:W-:Y:S01]  /*0120*/  IMAD.IADD R7, R2, 0x1, -R7 ;  /* 0x0000000102077824 */ /* 0x000fe200078e0a07 */
[----:B------:R-:W-:-:S03]  /*0130*/  LOP3.LUT R11, R5, 0xffffe000, RZ, 0xc0, !PT ;  /* 0xffffe000050b7812 */ /* 0x000fc600078ec0ff */
[----:B------:R-:W-:-:S05]  /*0140*/  IMAD.SHL.U32 R0, R7, 0x80, RZ ;  /* 0x0000008007007824 */ /* 0x000fca00078e00ff */
[----:B------:R-:W-:Y:S02]  /*0150*/  LOP3.LUT R4, R0, 0x8, R33, 0xfe, !PT ;  /* 0x0000000800047812 */ /* 0x000fe400078efe21 */
[----:B------:R-:W-:Y:S02]  /*0160*/  LOP3.LUT R7, R0, 0x20, R33, 0xfe, !PT ;  /* 0x0000002000077812 */ /* 0x000fe400078efe21 */
[----:B------:R-:W-:Y:S01]  /*0170*/  LOP3.LUT R5, R0, 0x10, R33, 0xfe, !PT ;  /* 0x0000001000057812 */ /* 0x000fe200078efe21 */
[--C-:B------:R-:W-:Y:S01]  /*0180*/  IMAD.IADD R4, R4, 0x1, R11.reuse ;  /* 0x0000000104047824 */ /* 0x100fe200078e020b */
[----:B------:R-:W-:Y:S01]  /*0190*/  LOP3.LUT R9, R0, 0x30, R33, 0xfe, !PT ;  /* 0x0000003000097812 */ /* 0x000fe200078efe21 */
[--C-:B------:R-:W-:Y:S01]  /*01a0*/  IMAD.IADD R7, R7, 0x1, R11.reuse ;  /* 0x0000000107077824 */ /* 0x100fe200078e020b */
[----:B------:R-:W-:Y:S01]  /*01b0*/  LOP3.LUT R6, R0, 0x18, R33, 0xfe, !PT ;  /* 0x0000001800067812 */ /* 0x000fe200078efe21 */
[--C-:B------:R-:W-:Y:S01]  /*01c0*/  IMAD.IADD R5, R5, 0x1, R11.reuse ;  /* 0x0000000105057824 */ /* 0x100fe200078e020b */
[----:B------:R-:W-:Y:S01]  /*01d0*/  SHF.R.S32.HI R13, RZ, 0x1f, R4 ;  /* 0x0000001fff0d7819 */ /* 0x000fe20000011404 */
[--C-:B------:R-:W-:Y:S01]  /*01e0*/  IMAD.IADD R9, R9, 0x1, R11.reuse ;  /* 0x0000000109097824 */ /* 0x100fe200078e020b */
[----:B------:R-:W-:Y:S01]  /*01f0*/  LOP3.LUT R28, R0, R33, RZ, 0xfc, !PT ;  /* 0x00000021001c7212 */ /* 0x000fe200078efcff */
[----:B------:R-:W-:Y:S01]  /*0200*/  IMAD.IADD R6, R6, 0x1, R11 ;  /* 0x0000000106067824 */ /* 0x000fe200078e020b */
[----:B------:R-:W-:-:S02]  /*0210*/  LOP3.LUT R8, R0, 0x28, R33, 0xfe, !PT ;  /* 0x0000002800087812 */ /* 0x000fc400078efe21 */
[----:B------:R-:W-:Y:S01]  /*0220*/  LOP3.LUT R0, R0, 0x38, R33, 0xfe, !PT ;  /* 0x0000003800007812 */ /* 0x000fe200078efe21 */
[--C-:B------:R-:W-:Y:S01]  /*0230*/  IMAD.IADD R28, R28, 0x1, R11.reuse ;  /* 0x000000011c1c7824 */ /* 0x100fe200078e020b */
[CC--:B------:R-:W-:Y:S01]  /*0240*/  LEA.HI R14, R13.reuse, R4.reuse, RZ, 0xf ;  /* 0x000000040d0e7211 */ /* 0x0c0fe200078f78ff */
[--C-:B------:R-:W-:Y:S01]  /*0250*/  IMAD.IADD R8, R8, 0x1, R11.reuse ;  /* 0x0000000108087824 */ /* 0x100fe200078e020b */
[----:B------:R-:W-:Y:S01]  /*0260*/  LEA.HI R17, R13, R4, RZ, 0x6 ;  /* 0x000000040d117211 */ /* 0x000fe200078f30ff */
[----:B------:R-:W-:Y:S01]  /*0270*/  IMAD.IADD R11, R0, 0x1, R11 ;  /* 0x00000001000b7824 */ /* 0x000fe200078e020b */
[----:B------:R-:W-:Y:S02]  /*0280*/  SHF.R.S32.HI R4, RZ, 0x1f, R7 ;  /* 0x0000001fff047819 */ /* 0x000fe40000011407 */
[----:B------:R-:W-:Y:S02]  /*0290*/  SHF.R.S32.HI R0, RZ, 0x1f, R5 ;  /* 0x0000001fff007819 */ /* 0x000fe40000011405 */
[----:B------:R-:W-:-:S02]  /*02a0*/  LEA.HI R35, R4, R7, RZ, 0xf ;  /* 0x0000000704237211 */ /* 0x000fc400078f78ff */
[----:B------:R-:W-:Y:S02]  /*02b0*/  LEA.HI R7, R4, R7, RZ, 0x6 ;  /* 0x0000000704077211 */ /* 0x000fe400078f30ff */
[----:B------:R-:W-:Y:S02]  /*02c0*/  SHF.R.S32.HI R4, RZ, 0x1f, R9 ;  /* 0x0000001fff047819 */ /* 0x000fe40000011409 */
[----:B------:R-:W-:Y:S02]  /*02d0*/  SHF.R.S32.HI R15, RZ, 0x1f, R6 ;  /* 0x0000001fff0f7819 */ /* 0x000fe40000011406 */
[CC--:B------:R-:W-:Y:S02]  /*02e0*/  LEA.HI R13, R0.reuse, R5.reuse, RZ, 0xf ;  /* 0x00000005000d7211 */ /* 0x0c0fe400078f78ff */
[----:B------:R-:W-:Y:S02]  /*02f0*/  LEA.HI R0, R0, R5, RZ, 0x6 ;  /* 0x0000000500007211 */ /* 0x000fe400078f30ff */
[----:B------:R-:W-:-:S02]  /*0300*/  LEA.HI R45, R4, R9, RZ, 0xf ;  /* 0x00000009042d7211 */ /* 0x000fc400078f78ff */
[CC--:B------:R-:W-:Y:S02]  /*0310*/  LEA.HI R16, R15.reuse, R6.reuse, RZ, 0xf ;  /* 0x000000060f107211 */ /* 0x0c0fe400078f78ff */
[----:B------:R-:W-:Y:S02]  /*0320*/  LEA.HI R5, R15, R6, RZ, 0x6 ;  /* 0x000000060f057211 */ /* 0x000fe400078f30ff */
[----:B------:R-:W-:Y:S02]  /*0330*/  LEA.HI R4, R4, R9, RZ, 0x6 ;  /* 0x0000000904047211 */ /* 0x000fe400078f30ff */
[----:B------:R-:W-:Y:S02]  /*0340*/  SHF.R.S32.HI R6, RZ, 0x1f, R11 ;  /* 0x0000001fff067819 */ /* 0x000fe4000001140b */
[----:B------:R-:W-:Y:S02]  /*0350*/  LOP3.LUT R9, R33, 0x8, RZ, 0xfc, !PT ;  /* 0x0000000821097812 */ /* 0x000fe400078efcff */
[----:B------:R-:W-:-:S02]  /*0360*/  SHF.R.S32.HI R15, RZ, 0x1f, R8 ;  /* 0x0000001fff0f7819 */ /* 0x000fc40000011408 */
[CC--:B------:R-:W-:Y:S01]  /*0370*/  LEA.HI R20, R6.reuse, R11.reuse, RZ, 0xf ;  /* 0x0000000b06147211 */ /* 0x0c0fe200078f78ff */
[----:B------:R-:W-:Y:S01]  /*0380*/  IMAD.SHL.U32 R9, R9, 0x200, RZ ;  /* 0x0000020009097824 */ /* 0x000fe200078e00ff */
[----:B------:R-:W-:Y:S02]  /*0390*/  LEA.HI R6, R6, R11, RZ, 0x6 ;  /* 0x0000000b06067211 */ /* 0x000fe400078f30ff */
[----:B------:R-:W-:Y:S02]  /*03a0*/  LOP3.LUT R11, R33, 0x18, RZ, 0xfc, !PT ;  /* 0x00000018210b7812 */ /* 0x000fe400078efcff */
[CC--:B------:R-:W-:Y:S02]  /*03b0*/  LEA.HI R18, R15.reuse, R8.reuse, RZ, 0xf ;  /* 0x000000080f127211 */ /* 0x0c0fe400078f78ff */
[----:B------:R-:W-:Y:S01]  /*03c0*/  LEA.HI R8, R15, R8, RZ, 0x6 ;  /* 0x000000080f087211 */ /* 0x000fe200078f30ff */
[----:B------:R-:W-:Y:S01]  /*03d0*/  IMAD.SHL.U32 R11, R11, 0x200, RZ ;  /* 0x000002000b0b7824 */ /* 0x000fe200078e00ff */
[----:B------:R-:W-:-:S02]  /*03e0*/  LOP3.LUT R15, R9, 0xffff8000, R14, 0xf8, !PT ;  /* 0xffff8000090f7812 */ /* 0x000fc400078ef80e */
[----:B------:R-:W-:Y:S02]  /*03f0*/  LOP3.LUT R9, R33, 0x28, RZ, 0xfc, !PT ;  /* 0x0000002821097812 */ /* 0x000fe400078efcff */
[----:B------:R-:W-:Y:S02]  /*0400*/  LOP3.LUT R14, R10, 0xffff8000, R13, 0xf8, !PT ;  /* 0xffff80000a0e7812 */ /* 0x000fe400078ef80d */
[----:B------:R-:W-:Y:S01]  /*0410*/  LOP3.LUT R35, R12, 0xffff8000, R35, 0xf8, !PT ;  /* 0xffff80000c237812 */ /* 0x000fe200078ef823 */
[----:B------:R-:W-:Y:S01]  /*0420*/  IMAD.SHL.U32 R9, R9, 0x200, RZ ;  /* 0x0000020009097824 */ /* 0x000fe200078e00ff */
[----:B------:R-:W-:Y:S02]  /*0430*/  LOP3.LUT R10, R33, 0x30, RZ, 0xfc, !PT ;  /* 0x00000030210a7812 */ /* 0x000fe400078efcff */
[--C-:B------:R-:W-:Y:S02]  /*0440*/  SHF.R.S32.HI R12, RZ, 0x6, R17.reuse ;  /* 0x00000006ff0c7819 */ /* 0x100fe40000011411 */
[----:B------:R-:W-:Y:S01]  /*0450*/  SHF.R.S32.HI R17, RZ, 0x1f, R17 ;  /* 0x0000001fff117819 */ /* 0x000fe20000011411 */
[----:B------:R-:W-:Y:S01]  /*0460*/  IMAD.SHL.U32 R10, R10, 0x200, RZ ;  /* 0x000002000a0a7824 */ /* 0x000fe200078e00ff */
[----:B------:R-:W-:-:S02]  /*0470*/  LOP3.LUT R41, R11, 0xffff8000, R16, 0xf8, !PT ;  /* 0xffff80000b297812 */ /* 0x000fc400078ef810 */
[C---:B------:R-:W-:Y:S01]  /*0480*/  LOP3.LUT R11, R33.reuse, 0x38, RZ, 0xfc, !PT ;  /* 0x00000038210b7812 */ /* 0x040fe200078efcff */
[----:B------:R-:W-:Y:S01]  /*0490*/  IMAD.SHL.U32 R33, R33, 0x200, RZ ;  /* 0x0000020021217824 */ /* 0x000fe200078e00ff */
[----:B------:R-:W-:Y:S02]  /*04a0*/  LEA.HI R17, R17, R12, RZ, 0x9 ;  /* 0x0000000c11117211 */ /* 0x000fe400078f48ff */
[----:B------:R-:W-:Y:S01]  /*04b0*/  LOP3.LUT R29, R9, 0xffff8000, R18, 0xf8, !PT ;  /* 0xffff8000091d7812 */ /* 0x000fe200078ef812 */
[----:B------:R-:W-:Y:S01]  /*04c0*/  IMAD.SHL.U32 R11, R11, 0x200, RZ ;  /* 0x000002000b0b7824 */ /* 0x000fe200078e00ff */
[--C-:B------:R-:W-:Y:S02]  /*04d0*/  SHF.R.S32.HI R9, RZ, 0x6, R0.reuse ;  /* 0x00000006ff097819 */ /* 0x100fe40000011400 */
[----:B------:R-:W-:Y:S02]  /*04e0*/  SHF.R.S32.HI R16, RZ, 0x1f, R0 ;  /* 0x0000001fff107819 */ /* 0x000fe40000011400 */
[----:B------:R-:W-:-:S02]  /*04f0*/  LOP3.LUT R45, R10, 0xffff8000, R45, 0xf8, !PT ;  /* 0xffff80000a2d7812 */ /* 0x000fc400078ef82d */
[----:B------:R-:W-:Y:S02]  /*0500*/  LOP3.LUT R17, R17, 0xfffffe00, RZ, 0xc0, !PT ;  /* 0xfffffe0011117812 */ /* 0x000fe400078ec0ff */
[--C-:B------:R-:W-:Y:S02]  /*0510*/  SHF.R.S32.HI R10, RZ, 0x6, R5.reuse ;  /* 0x00000006ff0a7819 */ /* 0x100fe40000011405 */
[----:B------:R-:W-:Y:S02]  /*0520*/  SHF.R.S32.HI R5, RZ, 0x1f, R5 ;  /* 0x0000001fff057819 */ /* 0x000fe40000011405 */
[----:B------:R-:W-:Y:S02]  /*0530*/  LEA.HI R16, R16, R9, RZ, 0x9 ;  /* 0x0000000910107211 */ /* 0x000fe400078f48ff */
[----:B------:R-:W-:Y:S02]  /*0540*/  LOP3.LUT R43, R11, 0xffff8000, R20, 0xf8, !PT ;  /* 0xffff80000b2b7812 */ /* 0x000fe400078ef814 */
[----:B------:R-:W-:-:S02]  /*0550*/  IADD3 R0, R15, R12, -R17 ;  /* 0x0000000c0f007210 */ /* 0x000fc40007ffe811 */
[--C-:B------:R-:W-:Y:S02]  /*0560*/  SHF.R.S32.HI R12, RZ, 0x6, R7.reuse ;  /* 0x00000006ff0c7819 */ /* 0x100fe40000011407 */
[----:B------:R-:W-:Y:S02]  /*0570*/  SHF.R.S32.HI R11, RZ, 0x1f, R7 ;  /* 0x0000001fff0b7819 */ /* 0x000fe40000011407 */
[----:B------:R-:W-:Y:S02]  /*0580*/  LEA.HI R7, R5, R10, RZ, 0x9 ;  /* 0x0000000a05077211 */ /* 0x000fe400078f48ff */
[----:B------:R-:W-:Y:S02]  /*0590*/  LOP3.LUT R5, R16, 0xfffffe00, RZ, 0xc0, !PT ;  /* 0xfffffe0010057812 */ /* 0x000fe400078ec0ff */
[--C-:B------:R-:W-:Y:S02]  /*05a0*/  SHF.R.S32.HI R16, RZ, 0x6, R8.reuse ;  /* 0x00000006ff107819 */ /* 0x100fe40000011408 */
[----:B------:R-:W-:-:S02]  /*05b0*/  SHF.R.S32.HI R13, RZ, 0x1f, R8 ;  /* 0x0000001fff0d7819 */ /* 0x000fc40000011408 */
[----:B------:R-:W-:Y:S02]  /*05c0*/  LEA.HI R11, R11, R12, RZ, 0x9 ;  /* 0x0000000c0b0b7211 */ /* 0x000fe400078f48ff */
[----:B------:R-:W-:Y:S02]  /*05d0*/  LEA.HI R13, R13, R16, RZ, 0x9 ;  /* 0x000000100d0d7211 */ /* 0x000fe400078f48ff */
[----:B------:R-:W-:Y:S02]  /*05e0*/  LOP3.LUT R7, R7, 0xfffffe00, RZ, 0xc0, !PT ;  /* 0xfffffe0007077812 */ /* 0x000fe400078ec0ff */
[----:B------:R-:W-:Y:S02]  /*05f0*/  LOP3.LUT R11, R11, 0xfffffe00, RZ, 0xc0, !PT ;  /* 0xfffffe000b0b7812 */ /* 0x000fe400078ec0ff */
[----:B------:R-:W-:Y:S02]  /*0600*/  LOP3.LUT R13, R13, 0xfffffe00, RZ, 0xc0, !PT ;  /* 0xfffffe000d0d7812 */ /* 0x000fe400078ec0ff */
[----:B------:R-:W-:-:S02]  /*0610*/  IADD3 R14, R14, R9, -R5 ;  /* 0x000000090e0e7210 */ /* 0x000fc40007ffe805 */
[----:B------:R-:W-:Y:S02]  /*0620*/  IADD3 R41, R41, R10, -R7 ;  /* 0x0000000a29297210 */ /* 0x000fe40007ffe807 */
[----:B------:R-:W-:Y:S02]  /*0630*/  SHF.R.S32.HI R5, RZ, 0x1f, R28 ;  /* 0x0000001fff057819 */ /* 0x000fe4000001141c */
[C---:B------:R-:W-:Y:S02]  /*0640*/  LOP3.LUT R10, R28.reuse, 0x48, RZ, 0xfc, !PT ;  /* 0x000000481c0a7812 */ /* 0x040fe400078efcff */
[----:B------:R-:W-:Y:S02]  /*0650*/  IADD3 R35, R35, R12, -R11 ;  /* 0x0000000c23237210 */ /* 0x000fe40007ffe80b */
[----:B------:R-:W-:Y:S02]  /*0660*/  LOP3.LUT R8, R28, 0x50, RZ, 0xfc, !PT ;  /* 0x000000501c087812 */ /* 0x000fe400078efcff */
[----:B------:R-:W-:-:S02]  /*0670*/  IADD3 R29, R29, R16, -R13 ;  /* 0x000000101d1d7210 */ /* 0x000fc40007ffe80d */
[--C-:B------:R-:W-:Y:S02]  /*0680*/  SHF.R.S32.HI R12, RZ, 0x6, R4.reuse ;  /* 0x00000006ff0c7819 */ /* 0x100fe40000011404 */
[----:B------:R-:W-:Y:S02]  /*0690*/  SHF.R.S32.HI R11, RZ, 0x1f, R4 ;  /* 0x0000001fff0b7819 */ /* 0x000fe40000011404 */
[--C-:B------:R-:W-:Y:S02]  /*06a0*/  SHF.R.S32.HI R4, RZ, 0x6, R6.reuse ;  /* 0x00000006ff047819 */ /* 0x100fe40000011406 */
[----:B------:R-:W-:Y:S02]  /*06b0*/  SHF.R.S32.HI R13, RZ, 0x1f, R6 ;  /* 0x0000001fff0d7819 */ /* 0x000fe40000011406 */
[C---:B------:R-:W-:Y:S02]  /*06c0*/  LEA.HI R7, R5.reuse, R10, RZ, 0x6 ;  /* 0x0000000a05077211 */ /* 0x040fe400078f30ff */
[----:B------:R-:W-:-:S02]  /*06d0*/  LEA.HI R9, R5, R8, RZ, 0x6 ;  /* 0x0000000805097211 */ /* 0x000fc400078f30ff */
[----:B------:R-:W-:Y:S02]  /*06e0*/  LEA.HI R13, R13, R4, RZ, 0x9 ;  /* 0x000000040d0d7211 */ /* 0x000fe400078f48ff */
[--C-:B------:R-:W-:Y:S02]  /*06f0*/  SHF.R.S32.HI R6, RZ, 0x6, R7.reuse ;  /* 0x00000006ff067819 */ /* 0x100fe40000011407 */
[----:B------:R-:W-:Y:S02]  /*0700*/  SHF.R.S32.HI R15, RZ, 0x1f, R7 ;  /* 0x0000001fff0f7819 */ /* 0x000fe40000011407 */
[--C-:B------:R-:W-:Y:S02]  /*0710*/  SHF.R.S32.HI R7, RZ, 0x6, R9.reuse ;  /* 0x00000006ff077819 */ /* 0x100fe40000011409 */
[----:B------:R-:W-:Y:S02]  /*0720*/  SHF.R.S32.HI R16, RZ, 0x1f, R9 ;  /* 0x0000001fff107819 */ /* 0x000fe40000011409 */
[----:B------:R-:W-:-:S02]  /*0730*/  LEA.HI R11, R11, R12, RZ, 0x9 ;  /* 0x0000000c0b0b7211 */ /* 0x000fc400078f48ff */
[----:B------:R-:W-:Y:S02]  /*0740*/  LOP3.LUT R13, R13, 0xfffffe00, RZ, 0xc0, !PT ;  /* 0xfffffe000d0d7812 */ /* 0x000fe400078ec0ff */
[----:B------:R-:W-:Y:S02]  /*0750*/  LEA.HI R16, R16, R7, RZ, 0x9 ;  /* 0x0000000710107211 */ /* 0x000fe400078f48ff */
[----:B------:R-:W-:Y:S02]  /*0760*/  LOP3.LUT R11, R11, 0xfffffe00, RZ, 0xc0, !PT ;  /* 0xfffffe000b0b7812 */ /* 0x000fe400078ec0ff */
[----:B------:R-:W-:Y:S02]  /*0770*/  IADD3 R43, R43, R4, -R13 ;  /* 0x000000042b2b7210 */ /* 0x000fe40007ffe80d */
[----:B------:R-:W-:Y:S02]  /*0780*/  LOP3.LUT R4, R28, 0x40, RZ, 0xfc, !PT ;  /* 0x000000401c047812 */ /* 0x000fe400078efcff */
[----:B------:R-:W-:-:S02]  /*0790*/  LEA.HI R15, R15, R6, RZ, 0x9 ;  /* 0x000000060f0f7211 */ /* 0x000fc400078f48ff */
[----:B------:R-:W-:Y:S02]  /*07a0*/  LOP3.LUT R16, R16, 0xfffffe00, RZ, 0xc0, !PT ;  /* 0xfffffe0010107812 */ /* 0x000fe400078ec0ff */
[----:B------:R-:W-:Y:S02]  /*07b0*/  IADD3 R45, R45, R12, -R11 ;  /* 0x0000000c2d2d7210 */ /* 0x000fe40007ffe80b */
[----:B------:R-:W-:Y:S01]  /*07c0*/  LEA.HI R11, R5, R4, RZ, 0x6 ;  /* 0x00000004050b7211 */ /* 0x000fe200078f30ff */
[----:B------:R-:W-:Y:S01]  /*07d0*/  IMAD.IADD R13, R7, 0x1, -R16 ;  /* 0x00000001070d7824 */ /* 0x000fe200078e0a10 */
[----:B------:R-:W-:Y:S02]  /*07e0*/  LOP3.LUT R15, R15, 0xfffffe00, RZ, 0xc0, !PT ;  /* 0xfffffe000f0f7812 */ /* 0x000fe400078ec0ff */
[----:B------:R-:W-:Y:S02]  /*07f0*/  LEA.HI R10, R5, R10, RZ, 0xf ;  /* 0x0000000a050a7211 */ /* 0x000fe400078f78ff */
[----:B------:R-:W-:Y:S01]  /*0800*/  SHF.R.S32.HI R39, RZ, 0x6, R11 ;  /* 0x00000006ff277819 */ /* 0x000fe2000001140b */
[----:B------:R-:W-:Y:S01]  /*0810*/  IMAD.IADD R15, R6, 0x1, -R15 ;  /* 0x00000001060f7824 */ /* 0x000fe200078e0a0f */
[----:B------:R-:W-:-:S02]  /*0820*/  SHF.R.S32.HI R16, RZ, 0x1f, R11 ;  /* 0x0000001fff107819 */ /* 0x000fc4000001140b */
[C---:B------:R-:W-:Y:S02]  /*0830*/  LEA.HI R7, R5.reuse, R28, RZ, 0x6 ;  /* 0x0000001c05077211 */ /* 0x040fe400078f30ff */
[----:B------:R-:W-:Y:S02]  /*0840*/  LEA.HI R6, R5, R4, RZ, 0xf ;  /* 0x0000000405067211 */ /* 0x000fe400078f78ff */
[----:B------:R-:W-:Y:S02]  /*0850*/  LOP3.LUT R10, R33, 0xffff8000, R10, 0xf8, !PT ;  /* 0xffff8000210a7812 */ /* 0x000fe400078ef80a */
[----:B------:R-:W-:Y:S02]  /*0860*/  LEA.HI R16, R16, R39, RZ, 0x9 ;  /* 0x0000002710107211 */ /* 0x000fe400078f48ff */
[--C-:B------:R-:W-:Y:S02]  /*0870*/  SHF.R.S32.HI R9, RZ, 0x6, R7.reuse ;  /* 0x00000006ff097819 */ /* 0x100fe40000011407 */
[----:B------:R-:W-:-:S02]  /*0880*/  SHF.R.S32.HI R12, RZ, 0x1f, R7 ;  /* 0x0000001fff0c7819 */ /* 0x000fc40000011407 */
[----:B------:R-:W-:Y:S02]  /*0890*/  LOP3.LUT R6, R33, 0xffff8000, R6, 0xf8, !PT ;  /* 0xffff800021067812 */ /* 0x000fe400078ef806 */
[----:B------:R-:W-:Y:S02]  /*08a0*/  SHF.R.S32.HI R18, RZ, 0x1f, R10 ;  /* 0x0000001fff127819 */ /* 0x000fe4000001140a */
[----:B------:R-:W-:Y:S02]  /*08b0*/  LOP3.LUT R7, R16, 0xfffffe00, RZ, 0xc0, !PT ;  /* 0xfffffe0010077812 */ /* 0x000fe400078ec0ff */
[----:B------:R-:W-:Y:S02]  /*08c0*/  IADD3 R10, P0, R15, R10, RZ ;  /* 0x0000000a0f0a7210 */ /* 0x000fe40007f1e0ff */
[----:B------:R-:W-:Y:S02]  /*08d0*/  IADD3 R39, R6, R39, -R7 ;  /* 0x0000002706277210 */ /* 0x000fe40007ffe807 */
[----:B------:R-:W-:-:S02]  /*08e0*/  LEA.HI.X.SX32 R7, R15, R18, 0x1, P0 ;  /* 0x000000120f077211 */ /* 0x000fc400000f0eff */
[----:B------:R-:W1:Y:S01]  /*08f0*/  LDC.64 R18, c[0x0][0x210] ;  /* 0x00008400ff127b82 */ /* 0x000e620000000a00 */
[C---:B------:R-:W-:Y:S02]  /*0900*/  LEA.HI R4, R5.reuse, R28, RZ, 0xf ;  /* 0x0000001c05047211 */ /* 0x040fe400078f78ff */
[----:B------:R-:W-:Y:S02]  /*0910*/  LEA.HI R8, R5, R8, RZ, 0xf ;  /* 0x0000000805087211 */ /* 0x000fe400078f78ff */
[----:B------:R-:W-:Y:S02]  /*0920*/  LEA.HI R12, R12, R9, RZ, 0x9 ;  /* 0x000000090c0c7211 */ /* 0x000fe400078f48ff */
[----:B------:R-:W-:Y:S02]  /*0930*/  LOP3.LUT R4, R33, 0xffff8000, R4, 0xf8, !PT ;  /* 0xffff800021047812 */ /* 0x000fe400078ef804 */
[----:B------:R-:W-:Y:S02]  /*0940*/  LOP3.LUT R8, R33, 0xffff8000, R8, 0xf8, !PT ;  /* 0xffff800021087812 */ /* 0x000fe400078ef808 */
[----:B------:R-:W-:-:S02]  /*0950*/  LOP3.LUT R12, R12, 0xfffffe00, RZ, 0xc0, !PT ;  /* 0xfffffe000c0c7812 */ /* 0x000fc400078ec0ff */
[----:B------:R-:W-:Y:S02]  /*0960*/  SHF.R.S32.HI R20, RZ, 0x1f, R8 ;  /* 0x0000001fff147819 */ /* 0x000fe40000011408 */
[----:B------:R-:W-:Y:S01]  /*0970*/  IADD3 R16, R4, R9, -R12 ;  /* 0x0000000904107210 */ /* 0x000fe20007ffe80c */
[----:B------:R-:W-:Y:S01]  /*0980*/  IMAD.SHL.U32 R12, R10, 0x4, RZ ;  /* 0x000000040a0c7824 */ /* 0x000fe200078e00ff */
[----:B------:R-:W-:Y:S02]  /*0990*/  IADD3 R8, P1, R13, R8, RZ ;  /* 0x000000080d087210 */ /* 0x000fe40007f3e0ff */
[----:B------:R-:W-:Y:S02]  /*09a0*/  ISETP.GE.AND P0, PT, R2, 0x400, PT ;  /* 0x000004000200780c */ /* 0x000fe40003f06270 */
[----:B------:R-:W-:Y:S01]  /*09b0*/  LEA.HI.X.SX32 R15, R13, R20, 0x1, P1 ;  /* 0x000000140d0f7211 */ /* 0x000fe200008f0eff */
[----:B------:R-:W-:Y:S01]  /*09c0*/  IMAD.SHL.U32 R20, R8, 0x4, RZ ;  /* 0x0000000408147824 */ /* 0x000fe200078e00ff */
[----:B------:R-:W-:Y:S01]  /*09d0*/  SHF.L.U64.HI R4, R10, 0x2, R7 ;  /* 0x000000020a047819 */ /* 0x000fe20000010207 */
[----:B-1----:R-:W-:Y:S01]  /*09e0*/  IMAD.WIDE R24, R14, 0x4, R18 ;  /* 0x000000040e187825 */ /* 0x002fe200078e0212 */
[----:B------:R-:W-:-:S02]  /*09f0*/  IADD3 R10, P1, R12, UR4, RZ ;  /* 0x000000040c0a7c10 */ /* 0x000fc4000ff3e0ff */
[----:B------:R-:W-:Y:S02]  /*0a00*/  CS2R R6, SRZ ;  /* 0x0000000000067805 */ /* 0x000fe4000001ff00 */
[----:B------:R-:W-:Y:S02]  /*0a10*/  IADD3 R12, P3, R12, UR8, RZ ;  /* 0x000000080c0c7c10 */ /* 0x000fe4000ff7e0ff */
[----:B------:R-:W-:Y:S02]  /*0a20*/  IADD3.X R11, R4, UR5, RZ, P1, !PT ;  /* 0x00000005040b7c10 */ /* 0x000fe40008ffe4ff */
[----:B------:R-:W-:Y:S01]  /*0a30*/  IADD3.X R13, R4, UR9, RZ, P3, !PT ;  /* 0x00000009040d7c10 */ /* 0x000fe20009ffe4ff */
[----:B------:R-:W-:Y:S01]  /*0a40*/  IMAD.MOV.U32 R4, RZ, RZ, RZ ;  /* 0x000000ffff047224 */ /* 0x000fe200078e00ff */
[----:B------:R-:W-:Y:S02]  /*0a50*/  SHF.L.U64.HI R15, R8, 0x2, R15 ;  /* 0x00000002080f7819 */ /* 0x000fe4000001020f */
[----:B------:R-:W-:-:S02]  /*0a60*/  CS2R R8, SRZ ;  /* 0x0000000000087805 */ /* 0x000fc4000001ff00 */
[----:B------:R-:W-:Y:S01]  /*0a70*/  IADD3 R22, P2, R20, UR4, RZ ;  /* 0x0000000414167c10 */ /* 0x000fe2000ff5e0ff */
[----:B------:R1:W2:Y:S03]  /*0a80*/  @!P0 LDG.E.EL R4, desc[UR6][R24.64] ;  /* 0x0000000618048981 */ /* 0x0002a6000c2e1900 */
[----:B------:R-:W-:Y:S02]  /*0a90*/  IADD3.X R23, R15, UR5, RZ, P2, !PT ;  /* 0x000000050f177c10 */ /* 0x000fe400097fe4ff */
[----:B------:R-:W-:Y:S02]  /*0aa0*/  IADD3 R20, P1, R20, UR8, RZ ;  /* 0x0000000814147c10 */ /* 0x000fe4000ff3e0ff */
[----:B------:R-:W-:Y:S01]  /*0ab0*/  CS2R R26, SRZ ;  /* 0x00000000001a7805 */ /* 0x000fe2000001ff00 */
[----:B------:R-:W-:Y:S01]  /*0ac0*/  IMAD.MOV.U32 R32, RZ, RZ, RZ ;  /* 0x000000ffff207224 */ /* 0x000fe200078e00ff */
[----:B------:R3:W4:Y:S01]  /*0ad0*/  @!P0 LDG.E.EL R7, desc[UR6][R22.64+0x8000] ;  /* 0x0080000616078981 */ /* 0x000722000c2e1900 */
[----:B-1----:R-:W1:Y:S01]  /*0ae0*/  LDC.64 R24, c[0x0][0x218] ;  /* 0x00008600ff187b82 */ /* 0x002e620000000a00 */
[----:B------:R-:W-:Y:S01]  /*0af0*/  IADD3.X R21, R15, UR9, RZ, P1, !PT ;  /* 0x000000090f157c10 */ /* 0x000fe20008ffe4ff */
[----:B------:R-:W-:Y:S01]  /*0b00*/  IMAD.MOV.U32 R17, RZ, RZ, RZ ;  /* 0x000000ffff117224 */ /* 0x000fe200078e00ff */
[----:B------:R5:W4:Y:S01]  /*0b10*/  @!P0 LDG.E.EL R9, desc[UR6][R10.64+0x4000] ;  /* 0x004000060a098981 */ /* 0x000b22000c2e1900 */
[----:B------:R-:W-:-:S03]  /*0b20*/  IMAD.WIDE R30, R0, 0x4, R18 ;  /* 0x00000004001e7825 */ /* 0x000fc600078e0212 */
[----:B------:R5:W4:Y:S01]  /*0b30*/  @!P0 LDG.E.EL R8, desc[UR6][R12.64+0x4000] ;  /* 0x004000060c088981 */ /* 0x000b22000c2e1900 */
[----:B------:R-:W-:-:S03]  /*0b40*/  IMAD.WIDE R36, R16, 0x4, R18 ;  /* 0x0000000410247825 */ /* 0x000fc600078e0212 */
[----:B------:R5:W4:Y:S01]  /*0b50*/  @!P0 LDG.E.EL R6, desc[UR6][R20.64+0x8000] ;  /* 0x0080000614068981 */ /* 0x000b22000c2e1900 */
[----:B---3--:R-:W-:Y:S01]  /*0b60*/  IMAD.WIDE R22, R41, 0x4, R18 ;  /* 0x0000000429167825 */ /* 0x008fe200078e0212 */
[----:B-----5:R-:W-:Y:S02]  /*0b70*/  CS2R R10, SRZ ;  /* 0x00000000000a7805 */ /* 0x020fe4000001ff00 */
[----:B------:R3:W5:Y:S01]  /*0b80*/  @!P0 LDG.E.EL R27, desc[UR6][R30.64] ;  /* 0x000000061e1b8981 */ /* 0x000762000c2e1900 */
[----:B0-----:R-:W-:-:S03]  /*0b90*/  CS2R R12, SRZ ;  /* 0x00000000000c7805 */ /* 0x001fc6000001ff00 */
[----:B------:R0:W4:Y:S01]  /*0ba0*/  @!P0 LDG.E.EL R32, desc[UR6][R36.64] ;  /* 0x0000000624208981 */ /* 0x000122000c2e1900 */
[----:B------:R-:W-:-:S03]  /*0bb0*/  IMAD.WIDE R20, R43, 0x4, R18 ;  /* 0x000000042b147825 */ /* 0x000fc600078e0212 */
[----:B------:R0:W4:Y:S01]  /*0bc0*/  @!P0 LDG.E.EL R17, desc[UR6][R22.64] ;  /* 0x0000000616118981 */ /* 0x000122000c2e1900 */
[--C-:B---3--:R-:W-:Y:S01]  /*0bd0*/  IMAD.WIDE R30, R29, 0x4, R18.reuse ;  /* 0x000000041d1e7825 */ /* 0x108fe200078e0212 */
[C---:B------:R-:W-:Y:S02]  /*0be0*/  LOP3.LUT R34, R28.reuse, 0x58, RZ, 0xfc, !PT ;  /* 0x000000581c227812 */ /* 0x040fe400078efcff */
[----:B------:R3:W4:Y:S01]  /*0bf0*/  @!P0 LDG.E.EL R11, desc[UR6][R20.64] ;  /* 0x00000006140b8981 */ /* 0x000722000c2e1900 */
[--C-:B0-----:R-:W-:Y:S01]  /*0c00*/  IMAD.WIDE R36, R35, 0x4, R18.reuse ;  /* 0x0000000423247825 */ /* 0x101fe200078e0212 */
[----:B------:R-:W-:Y:S02]  /*0c10*/  LOP3.LUT R40, R28, 0x60, RZ, 0xfc, !PT ;  /* 0x000000601c287812 */ /* 0x000fe400078efcff */
[----:B------:R0:W4:Y:S01]  /*0c20*/  @!P0 LDG.E.EL R13, desc[UR6][R30.64] ;  /* 0x000000061e0d8981 */ /* 0x000122000c2e1900 */
[----:B------:R-:W-:-:S04]  /*0c30*/  IMAD.WIDE R22, R45, 0x4, R18 ;  /* 0x000000042d167825 */ /* 0x000fc800078e0212 */
[----:B------:R-:W-:Y:S01]  /*0c40*/  IMAD.WIDE R18, R39, 0x4, R18 ;  /* 0x0000000427127825 */ /* 0x000fe200078e0212 */
[C---:B---3--:R-:W-:Y:S01]  /*0c50*/  LOP3.LUT R20, R28.reuse, 0x70, RZ, 0xfc, !PT ;  /* 0x000000701c147812 */ /* 0x048fe200078efcff */
[----:B------:R-:W3:Y:S02]  /*0c60*/  @!P0 LDG.E.EL R12, desc[UR6][R22.64] ;  /* 0x00000006160c8981 */ /* 0x000ee4000c2e1900 */
[----:B------:R-:W-:Y:S01]  /*0c70*/  IMAD.MOV.U32 R15, RZ, RZ, RZ ;  /* 0x000000ffff0f7224 */ /* 0x000fe200078e00ff */
[----:B------:R-:W-:Y:S01]  /*0c80*/  LOP3.LUT R44, R28, 0x68, RZ, 0xfc, !PT ;  /* 0x000000681c2c7812 */ /* 0x000fe200078efcff */
[----:B------:R1:W3:Y:S01]  /*0c90*/  @!P0 LDG.E.EL R10, desc[UR6][R18.64] ;  /* 0x00000006120a8981 */ /* 0x0002e2000c2e1900 */
[C---:B0-----:R-:W-:Y:S02]  /*0ca0*/  LEA.HI R31, R5.reuse, R34, RZ, 0x6 ;  /* 0x00000022051f7211 */ /* 0x041fe400078f30ff */
[CC--:B------:R-:W-:Y:S01]  /*0cb0*/  LEA.HI R21, R5.reuse, R40.reuse, RZ, 0x6 ;  /* 0x0000002805157211 */ /* 0x0c0fe200078f30ff */
[----:B------:R0:W3:Y:S01]  /*0cc0*/  @!P0 LDG.E.EL R15, desc[UR6][R36.64] ;  /* 0x00000006240f8981 */ /* 0x0000e2000c2e1900 */
[----:B------:R-:W-:-:S02]  /*0cd0*/  LEA.HI R38, R5, R40, RZ, 0xf ;  /* 0x0000002805267211 */ /* 0x000fc400078f78ff */
[----:B------:R-:W-:Y:S02]  /*0ce0*/  LOP3.LUT R30, R28, 0x78, RZ, 0xfc, !PT ;  /* 0x000000781c1e7812 */ /* 0x000fe400078efcff */
[CC--:B------:R-:W-:Y:S01]  /*0cf0*/  LEA.HI R40, R5.reuse, R20.reuse, RZ, 0xf ;  /* 0x0000001405287211 */ /* 0x0c0fe200078f78ff */
[----:B-1----:R-:W-:Y:S01]  /*0d00*/  IMAD.WIDE R18, R16, 0x4, R24 ;  /* 0x0000000410127825 */ /* 0x002fe200078e0218 */
[C---:B------:R-:W-:Y:S02]  /*0d10*/  LEA.HI R16, R5.reuse, R20, RZ, 0x6 ;  /* 0x0000001405107211 */ /* 0x040fe400078f30ff */
[CC--:B------:R-:W-:Y:S02]  /*0d20*/  LEA.HI R28, R5.reuse, R44.reuse, RZ, 0x6 ;  /* 0x0000002c051c7211 */ /* 0x0c0fe400078f30ff */
[----:B0-----:R-:W-:Y:S01]  /*0d30*/  LEA.HI R36, R5, R44, RZ, 0xf ;  /* 0x0000002c05247211 */ /* 0x001fe200078f78ff */
[----:B------:R0:W3:Y:S01]  /*0d40*/  @!P0 LDG.E.EL R26, desc[UR6][R18.64] ;  /* 0x00000006121a8981 */ /* 0x0000e2000c2e1900 */
[----:B------:R-:W-:-:S02]  /*0d50*/  SHF.R.S32.HI R20, RZ, 0x6, R31 ;  /* 0x00000006ff147819 */ /* 0x000fc4000001141f */
[----:B------:R-:W-:Y:S02]  /*0d60*/  SHF.R.S32.HI R23, RZ, 0x1f, R31 ;  /* 0x0000001fff177819 */ /* 0x000fe4000001141f */
[--C-:B------:R-:W-:Y:S02]  /*0d70*/  SHF.R.S32.HI R44, RZ, 0x6, R21.reuse ;  /* 0x00000006ff2c7819 */ /* 0x100fe40000011415 */
[----:B------:R-:W-:Y:S02]  /*0d80*/  SHF.R.S32.HI R21, RZ, 0x1f, R21 ;  /* 0x0000001fff157819 */ /* 0x000fe40000011415 */
[----:B------:R-:W-:Y:S02]  /*0d90*/  LEA.HI R23, R23, R20, RZ, 0x9 ;  /* 0x0000001417177211 */ /* 0x000fe400078f48ff */
[----:B------:R-:W-:Y:S02]  /*0da0*/  LEA.HI R42, R5, R34, RZ, 0xf ;  /* 0x00000022052a7211 */ /* 0x000fe400078f78ff */
[----:B0-----:R-:W-:-:S02]  /*0db0*/  LEA.HI R18, R21, R44, RZ, 0x9 ;  /* 0x0000002c15127211 */ /* 0x001fc400078f48ff */
[-C--:B------:R-:W-:Y:S02]  /*0dc0*/  LEA.HI R22, R5, R30.reuse, RZ, 0xf ;  /* 0x0000001e05167211 */ /* 0x080fe400078f78ff */
[----:B------:R-:W-:Y:S02]  /*0dd0*/  LOP3.LUT R21, R23, 0xfffffe00, RZ, 0xc0, !PT ;  /* 0xfffffe0017157812 */ /* 0x000fe400078ec0ff */
[----:B------:R-:W-:Y:S02]  /*0de0*/  LEA.HI R34, R5, R30, RZ, 0x6 ;  /* 0x0000001e05227211 */ /* 0x000fe400078f30ff */
[----:B------:R-:W-:Y:S02]  /*0df0*/  LOP3.LUT R37, R33, 0xffff8000, R36, 0xf8, !PT ;  /* 0xffff800021257812 */ /* 0x000fe400078ef824 */
[----:B------:R-:W-:Y:S02]  /*0e00*/  LOP3.LUT R30, R33, 0xffff8000, R42, 0xf8, !PT ;  /* 0xffff8000211e7812 */ /* 0x000fe400078ef82a */
[----:B------:R-:W-:-:S02]  /*0e10*/  LOP3.LUT R31, R33, 0xffff8000, R38, 0xf8, !PT ;  /* 0xffff8000211f7812 */ /* 0x000fc400078ef826 */
[----:B------:R-:W-:Y:S02]  /*0e20*/  LOP3.LUT R5, R33, 0xffff8000, R40, 0xf8, !PT ;  /* 0xffff800021057812 */ /* 0x000fe400078ef828 */
[----:B------:R-:W-:Y:S02]  /*0e30*/  LOP3.LUT R36, R18, 0xfffffe00, RZ, 0xc0, !PT ;  /* 0xfffffe0012247812 */ /* 0x000fe400078ec0ff */
[----:B------:R-:W-:Y:S01]  /*0e40*/  LOP3.LUT R33, R33, 0xffff8000, R22, 0xf8, !PT ;  /* 0xffff800021217812 */ /* 0x000fe200078ef816 */
[----:B------:R-:W-:Y:S01]  /*0e50*/  IMAD.WIDE R22, R0, 0x4, R24 ;  /* 0x0000000400167825 */ /* 0x000fe200078e0218 */
[--C-:B------:R-:W-:Y:S02]  /*0e60*/  SHF.R.S32.HI R38, RZ, 0x6, R28.reuse ;  /* 0x00000006ff267819 */ /* 0x100fe4000001141c */
[----:B------:R-:W-:Y:S01]  /*0e70*/  SHF.R.S32.HI R28, RZ, 0x1f, R28 ;  /* 0x0000001fff1c7819 */ /* 0x000fe2000001141c */
[----:B------:R-:W-:Y:S02]  /*0e80*/  IMAD.MOV.U32 R19, RZ, RZ, RZ ;  /* 0x000000ffff137224 */ /* 0x000fe400078e00ff */
[----:B------:R-:W-:-:S02]  /*0e90*/  IMAD.IADD R0, R20, 0x1, -R21 ;  /* 0x0000000114007824 */ /* 0x000fc400078e0a15 */
[----:B------:R-:W-:Y:S01]  /*0ea0*/  IMAD.WIDE R20, R14, 0x4, R24 ;  /* 0x000000040e147825 */ /* 0x000fe200078e0218 */
[----:B------:R-:W-:Y:S01]  /*0eb0*/  SHF.R.S32.HI R14, RZ, 0x6, R16 ;  /* 0x00000006ff0e7819 */ /* 0x000fe20000011410 */
[----:B------:R0:W3:Y:S01]  /*0ec0*/  @!P0 LDG.E.EL R19, desc[UR6][R22.64] ;  /* 0x0000000616138981 */ /* 0x0000e2000c2e1900 */
[----:B------:R-:W-:Y:S01]  /*0ed0*/  LEA.HI R28, R28, R38, RZ, 0x9 ;  /* 0x000000261c1c7211 */ /* 0x000fe200078f48ff */
[----:B------:R-:W-:Y:S01]  /*0ee0*/  IMAD.IADD R44, R44, 0x1, -R36 ;  /* 0x000000012c2c7824 */ /* 0x000fe200078e0a24 */
[----:B------:R-:W-:Y:S01]  /*0ef0*/  SHF.R.S32.HI R16, RZ, 0x1f, R16 ;  /* 0x0000001fff107819 */ /* 0x000fe20000011410 */
[----:B------:R-:W-:Y:S01]  /*0f00*/  IMAD.MOV.U32 R18, RZ, RZ, RZ ;  /* 0x000000ffff127224 */ /* 0x000fe200078e00ff */
[--C-:B------:R-:W-:Y:S02]  /*0f10*/  SHF.R.S32.HI R36, RZ, 0x6, R34.reuse ;  /* 0x00000006ff247819 */ /* 0x100fe40000011422 */
[----:B------:R-:W-:Y:S02]  /*0f20*/  SHF.R.S32.HI R34, RZ, 0x1f, R34 ;  /* 0x0000001fff227819 */ /* 0x000fe40000011422 */
[----:B0-----:R-:W-:Y:S01]  /*0f30*/  LOP3.LUT R23, R28, 0xfffffe00, RZ, 0xc0, !PT ;  /* 0xfffffe001c177812 */ /* 0x001fe200078ec0ff */
[----:B------:R0:W3:Y:S01]  /*0f40*/  @!P0 LDG.E.EL R18, desc[UR6][R20.64] ;  /* 0x0000000614128981 */ /* 0x0000e2000c2e1900 */
[----:B------:R-:W-:-:S02]  /*0f50*/  LEA.HI R22, R16, R14, RZ, 0x9 ;  /* 0x0000000e10167211 */ /* 0x000fc400078f48ff */
[----:B------:R-:W-:Y:S01]  /*0f60*/  LEA.HI R34, R34, R36, RZ, 0x9 ;  /* 0x0000002422227211 */ /* 0x000fe200078f48ff */
[----:B------:R-:W-:Y:S02]  /*0f70*/  IMAD.IADD R38, R38, 0x1, -R23 ;  /* 0x0000000126267824 */ /* 0x000fe400078e0a17 */
[----:B------:R-:W-:Y:S01]  /*0f80*/  IMAD.MOV.U32 R16, RZ, RZ, RZ ;  /* 0x000000ffff107224 */ /* 0x000fe200078e00ff */
[----:B0-----:R-:W-:Y:S01]  /*0f90*/  LOP3.LUT R21, R22, 0xfffffe00, RZ, 0xc0, !PT ;  /* 0xfffffe0016157812 */ /* 0x001fe200078ec0ff */
[----:B------:R-:W-:Y:S01]  /*0fa0*/  IMAD.WIDE R22, R41, 0x4, R24 ;  /* 0x0000000429167825 */ /* 0x000fe200078e0218 */
[----:B------:R-:W-:Y:S02]  /*0fb0*/  LOP3.LUT R20, R34, 0xfffffe00, RZ, 0xc0, !PT ;  /* 0xfffffe0022147812 */ /* 0x000fe400078ec0ff */
[----:B------:R-:W-:Y:S01]  /*0fc0*/  SHF.R.S32.HI R41, RZ, 0x1f, R30 ;  /* 0x0000001fff297819 */ /* 0x000fe2000001141e */
[----:B------:R-:W-:Y:S01]  /*0fd0*/  IMAD.IADD R34, R14, 0x1, -R21 ;  /* 0x000000010e227824 */ /* 0x000fe200078e0a15 */
[----:B------:R-:W-:Y:S01]  /*0fe0*/  SHF.R.S32.HI R28, RZ, 0x1f, R31 ;  /* 0x0000001fff1c7819 */ /* 0x000fe2000001141f */
[----:B------:R-:W-:Y:S01]  /*0ff0*/  IMAD.IADD R36, R36, 0x1, -R20 ;  /* 0x0000000124247824 */ /* 0x000fe200078e0a14 */
[----:B------:R-:W-:Y:S01]  /*1000*/  IADD3 R30, P1, R0, R30, RZ ;  /* 0x0000001e001e7210 */ /* 0x000fe20007f3e0ff */
[----:B------:R-:W-:Y:S01]  /*1010*/  IMAD.MOV.U32 R14, RZ, RZ, RZ ;  /* 0x000000ffff0e7224 */ /* 0x000fe200078e00ff */
[----:B------:R-:W-:Y:S01]  /*1020*/  IADD3 R31, P2, R44, R31, RZ ;  /* 0x0000001f2c1f7210 */ /* 0x000fe20007f5e0ff */
[----:B------:R0:W3:Y:S01]  /*1030*/  @!P0 LDG.E.EL R16, desc[UR6][R22.64] ;  /* 0x0000000616108981 */ /* 0x0000e2000c2e1900 */
[----:B------:R-:W-:Y:S01]  /*1040*/  IMAD.WIDE R20, R35, 0x4, R24 ;  /* 0x0000000423147825 */ /* 0x000fe200078e0218 */
[----:B------:R-:W-:-:S02]  /*1050*/  LEA.HI.X.SX32 R41, R0, R41, 0x1, P1 ;  /* 0x0000002900297211 */ /* 0x000fc400008f0eff */
[----:B------:R-:W-:Y:S01]  /*1060*/  LEA.HI.X.SX32 R44, R44, R28, 0x1, P2 ;  /* 0x0000001c2c2c7211 */ /* 0x000fe200010f0eff */
[----:B------:R-:W-:Y:S01]  /*1070*/  IMAD.MOV.U32 R0, RZ, RZ, RZ ;  /* 0x000000ffff007224 */ /* 0x000fe200078e00ff */
[----:B------:R-:W-:Y:S01]  /*1080*/  SHF.R.S32.HI R35, RZ, 0x1f, R5 ;  /* 0x0000001fff237819 */ /* 0x000fe20000011405 */
[----:B------:R-:W-:Y:S01]  /*1090*/  IMAD.WIDE R28, R29, 0x4, R24 ;  /* 0x000000041d1c7825 */ /* 0x000fe200078e0218 */
[----:B------:R-:W-:Y:S01]  /*10a0*/  IADD3 R5, P2, R34, R5, RZ ;  /* 0x0000000522057210 */ /* 0x000fe20007f5e0ff */
[----:B------:R1:W3:Y:S01]  /*10b0*/  @!P0 LDG.E.EL R14, desc[UR6][R20.64] ;  /* 0x00000006140e8981 */ /* 0x0002e2000c2e1900 */
[----:B0-----:R-:W-:Y:S02]  /*10c0*/  SHF.R.S32.HI R23, RZ, 0x1f, R37 ;  /* 0x0000001fff177819 */ /* 0x001fe40000011425 */
[----:B------:R-:W-:Y:S01]  /*10d0*/  IADD3 R37, P1, R38, R37, RZ ;  /* 0x0000002526257210 */ /* 0x000fe20007f3e0ff */
[----:B------:R0:W3:Y:S01]  /*10e0*/  @!P0 LDG.E.EL R0, desc[UR6][R28.64] ;  /* 0x000000061c008981 */ /* 0x0000e2000c2e1900 */
[----:B------:R-:W-:Y:S01]  /*10f0*/  LEA.HI.X.SX32 R34, R34, R35, 0x1, P2 ;  /* 0x0000002322227211 */ /* 0x000fe200010f0eff */
[----:B------:R-:W-:Y:S01]  /*1100*/  IMAD.MOV.U32 R35, RZ, RZ, RZ ;  /* 0x000000ffff237224 */ /* 0x000fe200078e00ff */
[----:B------:R-:W-:-:S02]  /*1110*/  LEA.HI.X.SX32 R38, R38, R23, 0x1, P1 ;  /* 0x0000001726267211 */ /* 0x000fc400008f0eff */
[----:B------:R-:W-:Y:S01]  /*1120*/  SHF.R.S32.HI R40, RZ, 0x1f, R33 ;  /* 0x0000001fff287819 */ /* 0x000fe20000011421 */
[----:B------:R-:W-:Y:S01]  /*1130*/  IMAD.WIDE R22, R45, 0x4, R24 ;  /* 0x000000042d167825 */ /* 0x000fe200078e0218 */
[----:B------:R-:W-:-:S04]  /*1140*/  IADD3 R33, P1, R36, R33, RZ ;  /* 0x0000002124217210 */ /* 0x000fc80007f3e0ff */
[----:B------:R-:W-:Y:S01]  /*1150*/  LEA.HI.X.SX32 R36, R36, R40, 0x1, P1 ;  /* 0x0000002824247211 */ /* 0x000fe200008f0eff */
[----:B------:R-:W-:Y:S01]  /*1160*/  IMAD.MOV.U32 R40, RZ, RZ, RZ ;  /* 0x000000ffff287224 */ /* 0x000fe200078e00ff */
[----:B------:R0:W3:Y:S01]  /*1170*/  @!P0 LDG.E.EL R35, desc[UR6][R22.64] ;  /* 0x0000000616238981 */ /* 0x0000e2000c2e1900 */
[----:B-1----:R-:W-:-:S04]  /*1180*/  IMAD.WIDE R20, R43, 0x4, R24 ;  /* 0x000000042b147825 */ /* 0x002fc800078e0218 */
[----:B------:R-:W-:Y:S01]  /*1190*/  IMAD.WIDE R24, R39, 0x4, R24 ;  /* 0x0000000427187825 */ /* 0x000fe200078e0218 */
[----:B------:R1:W3:Y:S03]  /*11a0*/  @!P0 LDG.E.EL R40, desc[UR6][R20.64] ;  /* 0x0000000614288981 */ /* 0x0002e6000c2e1900 */
[----:B------:R-:W-:Y:S02]  /*11b0*/  IMAD.MOV.U32 R39, RZ, RZ, RZ ;  /* 0x000000ffff277224 */ /* 0x000fe400078e00ff */
[----:B0-----:R-:W-:-:S04]  /*11c0*/  IMAD.SHL.U32 R29, R30, 0x4, RZ ;  /* 0x000000041e1d7824 */ /* 0x001fc800078e00ff */
[----:B------:R0:W3:Y:S01]  /*11d0*/  @!P0 LDG.E.EL R39, desc[UR6][R24.64] ;  /* 0x0000000618278981 */ /* 0x0000e2000c2e1900 */
[----:B------:R-:W-:Y:S01]  /*11e0*/  SHF.L.U64.HI R41, R30, 0x2, R41 ;  /* 0x000000021e297819 */ /* 0x000fe20000010229 */
[C---:B------:R-:W-:Y:S01]  /*11f0*/  IMAD.SHL.U32 R22, R31.reuse, 0x4, RZ ;  /* 0x000000041f167824 */ /* 0x040fe200078e00ff */
[----:B------:R-:W-:Y:S02]  /*1200*/  IADD3 R28, P1, R29, UR4, RZ ;  /* 0x000000041d1c7c10 */ /* 0x000fe4000ff3e0ff */
[----:B------:R-:W-:Y:S02]  /*1210*/  IADD3 R30, P2, R29, UR8, RZ ;  /* 0x000000081d1e7c10 */ /* 0x000fe4000ff5e0ff */
[----:B------:R-:W-:Y:S02]  /*1220*/  SHF.L.U64.HI R23, R31, 0x2, R44 ;  /* 0x000000021f177819 */ /* 0x000fe4000001022c */
[----:B------:R-:W-:Y:S02]  /*1230*/  CS2R R42, SRZ ;  /* 0x00000000002a7805 */ /* 0x000fe4000001ff00 */
[----:B------:R-:W-:-:S02]  /*1240*/  IADD3.X R29, R41, UR5, RZ, P1, !PT ;  /* 0x00000005291d7c10 */ /* 0x000fc40008ffe4ff */
[----:B------:R-:W-:Y:S01]  /*1250*/  IADD3.X R31, R41, UR9, RZ, P2, !PT ;  /* 0x00000009291f7c10 */ /* 0x000fe200097fe4ff */
[----:B------:R-:W-:Y:S01]  /*1260*/  IMAD.MOV.U32 R41, RZ, RZ, RZ ;  /* 0x000000ffff297224 */ /* 0x000fe200078e00ff */
[----:B-1----:R-:W-:Y:S01]  /*1270*/  IADD3 R20, P1, R22, UR4, RZ ;  /* 0x0000000416147c10 */ /* 0x002fe2000ff3e0ff */
[C---:B0-----:R-:W-:Y:S01]  /*1280*/  IMAD.SHL.U32 R25, R37.reuse, 0x4, RZ ;  /* 0x0000000425197824 */ /* 0x041fe200078e00ff */
[----:B------:R-:W-:Y:S01]  /*1290*/  IADD3 R22, P2, R22, UR8, RZ ;  /* 0x0000000816167c10 */ /* 0x000fe2000ff5e0ff */
[----:B------:R0:W3:Y:S01]  /*12a0*/  @!P0 LDG.E.EL R42, desc[UR6][R28.64+0xc000] ;  /* 0x00c000061c2a8981 */ /* 0x0000e2000c2e1900 */
[----:B------:R-:W-:Y:S01]  /*12b0*/  SHF.L.U64.HI R44, R37, 0x2, R38 ;  /* 0x00000002252c7819 */ /* 0x000fe20000010226 */
[----:B------:R-:W-:Y:S01]  /*12c0*/  IMAD.MOV.U32 R37, RZ, RZ, RZ ;  /* 0x000000ffff257224 */ /* 0x000fe200078e00ff */
[----:B------:R-:W-:Y:S01]  /*12d0*/  IADD3.X R21, R23, UR5, RZ, P1, !PT ;  /* 0x0000000517157c10 */ /* 0x000fe20008ffe4ff */
[----:B------:R1:W3:Y:S01]  /*12e0*/  @!P0 LDG.E.EL R41, desc[UR6][R30.64+0xc000] ;  /* 0x00c000061e298981 */ /* 0x0002e2000c2e1900 */
[----:B------:R-:W-:-:S02]  /*12f0*/  IADD3.X R23, R23, UR9, RZ, P2, !PT ;  /* 0x0000000917177c10 */ /* 0x000fc400097fe4ff */
[----:B------:R-:W-:Y:S01]  /*1300*/  IADD3 R24, P1, R25, UR4, RZ ;  /* 0x0000000419187c10 */ /* 0x000fe2000ff3e0ff */
[----:B------:R-:W-:Y:S01]  /*1310*/  IMAD.MOV.U32 R38, RZ, RZ, RZ ;  /* 0x000000ffff267224 */ /* 0x000fe200078e00ff */
[----:B------:R1:W3:Y:S01]  /*1320*/  @!P0 LDG.E.EL R43, desc[UR6][R20.64+0x10000] ;  /* 0x01000006142b8981 */ /* 0x0002e2000c2e1900 */
[----:B0-----:R-:W-:Y:S01]  /*1330*/  IADD3 R28, P2, R25, UR8, RZ ;  /* 0x00000008191c7c10 */ /* 0x001fe2000ff5e0ff */
[C---:B-1----:R-:W-:Y:S01]  /*1340*/  IMAD.SHL.U32 R31, R5.reuse, 0x4, RZ ;  /* 0x00000004051f7824 */ /* 0x042fe200078e00ff */
[----:B------:R-:W-:Y:S01]  /*1350*/  SHF.L.U64.HI R30, R5, 0x2, R34 ;  /* 0x00000002051e7819 */ /* 0x000fe20000010222 */
[----:B------:R-:W-:Y:S01]  /*1360*/  IMAD.MOV.U32 R5, RZ, RZ, RZ ;  /* 0x000000ffff057224 */ /* 0x000fe200078e00ff */
[----:B------:R0:W3:Y:S01]  /*1370*/  @!P0 LDG.E.EL R37, desc[UR6][R22.64+0x10000] ;  /* 0x0100000616258981 */ /* 0x0000e2000c2e1900 */
[----:B------:R-:W-:Y:S02]  /*1380*/  IADD3.X R25, R44, UR5, RZ, P1, !PT ;  /* 0x000000052c197c10 */ /* 0x000fe40008ffe4ff */
[----:B------:R-:W-:-:S02]  /*1390*/  IADD3.X R29, R44, UR9, RZ, P2, !PT ;  /* 0x000000092c1d7c10 */ /* 0x000fc400097fe4ff */
[C---:B------:R-:W-:Y:S01]  /*13a0*/  SHF.L.U64.HI R36, R33.reuse, 0x2, R36 ;  /* 0x0000000221247819 */ /* 0x040fe20000010224 */
[----:B------:R-:W-:Y:S01]  /*13b0*/  IMAD.SHL.U32 R33, R33, 0x4, RZ ;  /* 0x0000000421217824 */ /* 0x000fe200078e00ff */
[----:B------:R-:W-:Y:S01]  /*13c0*/  IADD3 R20, P1, R31, UR4, RZ ;  /* 0x000000041f147c10 */ /* 0x000fe2000ff3e0ff */
[----:B------:R1:W3:Y:S01]  /*13d0*/  @!P0 LDG.E.EL R38, desc[UR6][R24.64+0x14000] ;  /* 0x0140000618268981 */ /* 0x0002e2000c2e1900 */
[----:B0-----:R-:W-:Y:S01]  /*13e0*/  IADD3 R22, P2, R31, UR8, RZ ;  /* 0x000000081f167c10 */ /* 0x001fe2000ff5e0ff */
[----:B------:R-:W-:Y:S02]  /*13f0*/  IMAD.MOV.U32 R44, RZ, RZ, RZ ;  /* 0x000000ffff2c7224 */ /* 0x000fe400078e00ff */
[----:B------:R0:W3:Y:S01]  /*1400*/  @!P0 LDG.E.EL R5, desc[UR6][R28.64+0x14000] ;  /* 0x014000061c058981 */ /* 0x0000e2000c2e1900 */
[----:B------:R-:W-:Y:S01]  /*1410*/  IADD3.X R21, R30, UR5, RZ, P1, !PT ;  /* 0x000000051e157c10 */ /* 0x000fe20008ffe4ff */
[----:B------:R-:W-:Y:S01]  /*1420*/  IMAD.MOV.U32 R34, RZ, RZ, RZ ;  /* 0x000000ffff227224 */ /* 0x000fe200078e00ff */
[----:B------:R-:W-:-:S02]  /*1430*/  IADD3.X R23, R30, UR9, RZ, P2, !PT ;  /* 0x000000091e177c10 */ /* 0x000fc400097fe4ff */
[----:B------:R-:W-:Y:S01]  /*1440*/  IADD3 R30, P1, R33, UR4, RZ ;  /* 0x00000004211e7c10 */ /* 0x000fe2000ff3e0ff */
[----:B------:R5:W3:Y:S01]  /*1450*/  @!P0 LDG.E.EL R44, desc[UR6][R20.64+0x18000] ;  /* 0x01800006142c8981 */ /* 0x000ae2000c2e1900 */
[----:B-1----:R-:W-:Y:S02]  /*1460*/  IADD3 R24, P2, R33, UR8, RZ ;  /* 0x0000000821187c10 */ /* 0x002fe4000ff5e0ff */
[----:B------:R-:W-:Y:S02]  /*1470*/  IADD3.X R31, R36, UR5, RZ, P1, !PT ;  /* 0x00000005241f7c10 */ /* 0x000fe40008ffe4ff */
[----:B0-----:R-:W-:Y:S02]  /*1480*/  CS2R R28, SRZ ;  /* 0x00000000001c7805 */ /* 0x001fe4000001ff00 */
[----:B------:R-:W-:Y:S01]  /*1490*/  IADD3.X R25, R36, UR9, RZ, P2, !PT ;  /* 0x0000000924197c10 */ /* 0x000fe200097fe4ff */
[----:B------:R-:W3:Y:S04]  /*14a0*/  @!P0 LDG.E.EL R34, desc[UR6][R22.64+0x18000] ;  /* 0x0180000616228981 */ /* 0x000ee8000c2e1900 */
[----:B------:R-:W3:Y:S04]  /*14b0*/  @!P0 LDG.E.EL R29, desc[UR6][R30.64+0x1c000] ;  /* 0x01c000061e1d8981 */ /* 0x000ee8000c2e1900 */
[----:B------:R-:W3:Y:S01]  /*14c0*/  @!P0 LDG.E.EL R28, desc[UR6][R24.64+0x1c000] ;  /* 0x01c00006181c8981 */ /* 0x000ee2000c2e1900 */
[----:B--2---:R-:W-:-:S02]  /*14d0*/  SEL R4, R4, RZ, !P0 ;  /* 0x000000ff04047207 */ /* 0x004fc40004000000 */
[----:B-----5:R-:W-:Y:S02]  /*14e0*/  SEL R20, R27, RZ, !P0 ;  /* 0x000000ff1b147207 */ /* 0x020fe40004000000 */
[----:B----4-:R-:W-:Y:S02]  /*14f0*/  SEL R32, R32, RZ, !P0 ;  /* 0x000000ff20207207 */ /* 0x010fe40004000000 */
[----:B------:R-:W-:Y:S02]  /*1500*/  SEL R17, R17, RZ, !P0 ;  /* 0x000000ff11117207 */ /* 0x000fe40004000000 */
[----:B------:R-:W-:Y:S02]  /*1510*/  SEL R13, R13, RZ, !P0 ;  /* 0x000000ff0d0d7207 */ /* 0x000fe40004000000 */
[----:B---3--:R-:W-:Y:S02]  /*1520*/  SEL R21, R26, RZ, !P0 ;  /* 0x000000ff1a157207 */ /* 0x008fe40004000000 */
[----:B------:R-:W-:-:S02]  /*1530*/  SEL R15, R15, RZ, !P0 ;  /* 0x000000ff0f0f7207 */ /* 0x000fc40004000000 */
[----:B------:R-:W-:Y:S02]  /*1540*/  SEL R12, R12, RZ, !P0 ;  /* 0x000000ff0c0c7207 */ /* 0x000fe40004000000 */
[----:B------:R-:W-:Y:S02]  /*1550*/  SEL R11, R11, RZ, !P0 ;  /* 0x000000ff0b0b7207 */ /* 0x000fe40004000000 */
[----:B------:R-:W-:Y:S02]  /*1560*/  SEL R10, R10, RZ, !P0 ;  /* 0x000000ff0a0a7207 */ /* 0x000fe40004000000 */
[----:B------:R-:W-:Y:S01]  /*1570*/  SEL R27, R19, RZ, !P0 ;  /* 0x000000ff131b7207 */ /* 0x000fe20004000000 */
[----:B------:R-:W-:-:S04]  /*1580*/  FADD R19, R32, -R21 ;  /* 0x8000001520137221 */ /* 0x000fc80000000000 */
[----:B------:R-:W-:Y:S01]  /*1590*/  FADD R20, R20, -R27 ;  /* 0x8000001b14147221 */ /* 0x000fe20000000000 */
[----:B------:R-:W-:-:S03]  /*15a0*/  SEL R21, R18, RZ, !P0 ;  /* 0x000000ff12157207 */ /* 0x000fc60004000000 */
[----:B------:R-:W-:Y:S02]  /*15b0*/  FADD R19, |R19|, |R20| ;  /* 0x4000001413137221 */ /* 0x000fe40000000200 */
[----:B------:R-:W-:-:S04]  /*15c0*/  FADD R4, R4, -R21 ;  /* 0x8000001504047221 */ /* 0x000fc80000000000 */
[----:B------:R-:W-:Y:S01]  /*15d0*/  FADD R19, |R4|, R19 ;  /* 0x0000001304137221 */ /* 0x000fe20000000200 */
[----:B------:R-:W-:-:S05]  /*15e0*/  SEL R16, R16, RZ, !P0 ;  /* 0x000000ff10107207 */ /* 0x000fca0004000000 */
[----:B------:R-:W-:Y:S01]  /*15f0*/  FADD R4, R17, -R16 ;  /* 0x8000001011047221 */ /* 0x000fe20000000000 */
[----:B------:R-:W-:-:S03]  /*1600*/  SEL R14, R14, RZ, !P0 ;  /* 0x000000ff0e0e7207 */ /* 0x000fc60004000000 */
[----:B------:R-:W-:Y:S01]  /*1610*/  FADD R19, |R4|, R19 ;  /* 0x0000001304137221 */ /* 0x000fe20000000200 */
[----:B------:R-:W-:Y:S01]  /*1620*/  SEL R0, R0, RZ, !P0 ;  /* 0x000000ff00007207 */ /* 0x000fe20004000000 */
[----:B------:R-:W-:-:S04]  /*1630*/  FADD R4, R15, -R14 ;  /* 0x8000000e0f047221 */ /* 0x000fc80000000000 */
[----:B------:R-:W-:Y:S01]  /*1640*/  FADD R19, |R4|, R19 ;  /* 0x0000001304137221 */ /* 0x000fe20000000200 */
[----:B------:R-:W-:Y:S01]  /*1650*/  FADD R0, R13, -R0 ;  /* 0x800000000d007221 */ /* 0x000fe20000000000 */
[----:B------:R-:W-:-:S03]  /*1660*/  SEL R35, R35, RZ, !P0 ;  /* 0x000000ff23237207 */ /* 0x000fc60004000000 */
[----:B------:R-:W-:Y:S02]  /*1670*/  FADD R19, |R0|, R19 ;  /* 0x0000001300137221 */ /* 0x000fe40000000200 */
[----:B------:R-:W-:Y:S01]  /*1680*/  FADD R0, R12, -R35 ;  /* 0x800000230c007221 */ /* 0x000fe20000000000 */
[----:B------:R-:W-:-:S03]  /*1690*/  SEL R40, R40, RZ, !P0 ;  /* 0x000000ff28287207 */ /* 0x000fc60004000000 */
[----:B------:R-:W-:Y:S02]  /*16a0*/  FADD R19, |R0|, R19 ;  /* 0x0000001300137221 */ /* 0x000fe40000000200 */
[----:B------:R-:W-:Y:S01]  /*16b0*/  FADD R0, R11, -R40 ;  /* 0x800000280b007221 */ /* 0x000fe20000000000 */
[----:B------:R-:W-:-:S03]  /*16c0*/  SEL R39, R39, RZ, !P0 ;  /* 0x000000ff27277207 */ /* 0x000fc60004000000 */
[----:B------:R-:W-:Y:S01]  /*16d0*/  FADD R19, |R0|, R19 ;  /* 0x0000001300137221 */ /* 0x000fe20000000200 */
[----:B------:R-:W-:Y:S01]  /*16e0*/  SEL R9, R9, RZ, !P0 ;  /* 0x000000ff09097207 */ /* 0x000fe20004000000 */
[----:B------:R-:W-:Y:S02]  /*16f0*/  FADD R0, R10, -R39 ;  /* 0x800000270a007221 */ /* 0x000fe40000000000 */
[----:B------:R-:W0:Y:S01]  /*1700*/  S2R R10, SR_TID.X ;  /* 0x00000000000a7919 */ /* 0x000e220000002100 */
[----:B------:R-:W-:Y:S01]  /*1710*/  SEL R8, R8, RZ, !P0 ;  /* 0x000000ff08087207 */ /* 0x000fe20004000000 */
[----:B------:R-:W-:Y:S01]  /*1720*/  FADD R19, |R0|, R19 ;  /* 0x0000001300137221 */ /* 0x000fe20000000200 */
[----:B------:R-:W-:Y:S02]  /*1730*/  SEL R7, R7, RZ, !P0 ;  /* 0x000000ff07077207 */ /* 0x000fe40004000000 */
[----:B------:R-:W-:Y:S01]  /*1740*/  SEL R6, R6, RZ, !P0 ;  /* 0x000000ff06067207 */ /* 0x000fe20004000000 */
[----:B------:R-:W-:Y:S01]  /*1750*/  FADD R0, R9, -R8 ;  /* 0x8000000809007221 */ /* 0x000fe20000000000 */
[----:B------:R-:W-:-:S03]  /*1760*/  SEL R42, R42, RZ, !P0 ;  /* 0x000000ff2a2a7207 */ /* 0x000fc60004000000 */
[----:B------:R-:W-:Y:S01]  /*1770*/  FADD R19, |R0|, R19 ;  /* 0x0000001300137221 */ /* 0x000fe20000000200 */
[----:B------:R-:W-:Y:S01]  /*1780*/  FADD R0, R7, -R6 ;  /* 0x8000000607007221 */ /* 0x000fe20000000000 */
[----:B------:R-:W-:-:S03]  /*1790*/  SEL R41, R41, RZ, !P0 ;  /* 0x000000ff29297207 */ /* 0x000fc60004000000 */
[----:B------:R-:W-:Y:S01]  /*17a0*/  FADD R19, |R0|, R19 ;  /* 0x0000001300137221 */ /* 0x000fe20000000200 */
[----:B------:R-:W1:Y:S01]  /*17b0*/  S2UR UR5, SR_CgaCtaId ;  /* 0x00000000000579c3 */ /* 0x000e620000008800 */
[----:B------:R-:W-:Y:S01]  /*17c0*/  FADD R0, R42, -R41 ;  /* 0x800000292a007221 */ /* 0x000fe20000000000 */
[----:B------:R-:W-:-:S03]  /*17d0*/  SEL R43, R43, RZ, !P0 ;  /* 0x000000ff2b2b7207 */ /* 0x000fc60004000000 */
[----:B------:R-:W-:Y:S01]  /*17e0*/  FADD R19, |R0|, R19 ;  /* 0x0000001300137221 */ /* 0x000fe20000000200 */
[----:B------:R-:W-:-:S05]  /*17f0*/  SEL R4, R37, RZ, !P0 ;  /* 0x000000ff25047207 */ /* 0x000fca0004000000 */
[----:B------:R-:W-:Y:S01]  /*1800*/  FADD R0, R43, -R4 ;  /* 0x800000042b007221 */ /* 0x000fe20000000000 */
[----:B------:R-:W-:Y:S02]  /*1810*/  SEL R38, R38, RZ, !P0 ;  /* 0x000000ff26267207 */ /* 0x000fe40004000000 */
[----:B------:R-:W-:Y:S01]  /*1820*/  SEL R5, R5, RZ, !P0 ;  /* 0x000000ff05057207 */ /* 0x000fe20004000000 */
[----:B------:R-:W-:-:S04]  /*1830*/  FADD R19, |R0|, R19 ;  /* 0x0000001300137221 */ /* 0x000fc80000000200 */
[----:B------:R-:W-:Y:S01]  /*1840*/  FADD R0, R38, -R5 ;  /* 0x8000000526007221 */ /* 0x000fe20000000000 */
[----:B------:R-:W-:Y:S02]  /*1850*/  SEL R44, R44, RZ, !P0 ;  /* 0x000000ff2c2c7207 */ /* 0x000fe40004000000 */
[----:B0-----:R-:W-:Y:S02]  /*1860*/  SHF.R.U32.HI R9, RZ, 0x5, R10 ;  /* 0x00000005ff097819 */ /* 0x001fe4000001160a */
[----:B------:R-:W-:Y:S01]  /*1870*/  SEL R5, R34, RZ, !P0 ;  /* 0x000000ff22057207 */ /* 0x000fe20004000000 */
[----:B------:R-:W-:Y:S01]  /*1880*/  FADD R19, |R0|, R19 ;  /* 0x0000001300137221 */ /* 0x000fe20000000200 */
[----:B------:R-:W-:-:S03]  /*1890*/  SEL R29, R29, RZ, !P0 ;  /* 0x000000ff1d1d7207 */ /* 0x000fc60004000000 */
[----:B------:R-:W-:Y:S01]  /*18a0*/  FADD R0, R44, -R5 ;  /* 0x800000052c007221 */ /* 0x000fe20000000000 */
[----:B------:R-:W-:-:S03]  /*18b0*/  SEL R28, R28, RZ, !P0 ;  /* 0x000000ff1c1c7207 */ /* 0x000fc60004000000 */
[----:B------:R-:W-:Y:S01]  /*18c0*/  FADD R19, |R0|, R19 ;  /* 0x0000001300137221 */ /* 0x000fe20000000200 */
[----:B------:R-:W-:Y:S02]  /*18d0*/  LOP3.LUT R7, R10, 0x1f, RZ, 0xc0, !PT ;  /* 0x0000001f0a077812 */ /* 0x000fe400078ec0ff */
[----:B------:R-:W-:Y:S01]  /*18e0*/  SGXT.U32 R9, R9, 0x3 ;  /* 0x000000030909781a */ /* 0x000fe20000000000 */
[----:B------:R-:W-:Y:S01]  /*18f0*/  FADD R28, R29, -R28 ;  /* 0x8000001c1d1c7221 */ /* 0x000fe20000000000 */
[----:B------:R-:W-:Y:S01]  /*1900*/  UMOV UR4, 0x400 ;  /* 0x0000040000047882 */ /* 0x000fe20000000000 */
[----:B------:R-:W-:Y:S01]  /*1910*/  IMAD.SHL.U32 R7, R7, 0x20, RZ ;  /* 0x0000002007077824 */ /* 0x000fe200078e00ff */
[----:B-1----:R-:W-:Y:S01]  /*1920*/  UPRMT UR4, UR5, 0x654, UR4 ;  /* 0x0000065405047896 */ /* 0x002fe20008000004 */
[----:B------:R-:W-:Y:S01]  /*1930*/  FADD R19, |R28|, R19 ;  /* 0x000000131c137221 */ /* 0x000fe20000000200 */
[----:B------:R-:W-:-:S04]  /*1940*/  IMAD.SHL.U32 R0, R9, 0x4, RZ ;  /* 0x0000000409007824 */ /* 0x000fc800078e00ff */
[----:B------:R-:W-:Y:S02]  /*1950*/  SEL R19, R19, RZ, !P0 ;  /* 0x000000ff13137207 */ /* 0x000fe40004000000 */
[----:B------:R-:W-:-:S05]  /*1960*/  LOP3.LUT R0, R7, R0, RZ, 0xfc, !PT ;  /* 0x0000000007007212 */ /* 0x000fca00078efcff */
[----:B------:R-:W-:Y:S01]  /*1970*/  STS [R0+UR4], R19 ;  /* 0x0000001300007988 */ /* 0x000fe20008000804 */
[----:B------:R-:W-:Y:S01]  /*1980*/  BAR.SYNC.DEFER_BLOCKING 0x0 ;  /* 0x0000000000007b1d */ /* 0x000fe20000010000 */
[C---:B------:R-:W-:Y:S02]  /*1990*/  ISETP.GE.AND P1, PT, R10.reuse, 0x100, PT ;  /* 0x000001000a00780c */ /* 0x040fe40003f26270 */
[----:B------:R-:W-:-:S11]  /*19a0*/  LEA R4, R10, UR4, 0x2 ;  /* 0x000000040a047c11 */ /* 0x000fd6000f8e10ff */
[----:B------:R-:W0:Y:S04]  /*19b0*/  @!P1 LDS R3, [R4] ;  /* 0x0000000004039984 */ /* 0x000e280000000800 */
[----:B0-----:R-:W0:Y:S02]  /*19c0*/  SHFL.BFLY PT, R6, R3, 0x4, 0x1f ;  /* 0x0c801f0003067f89 */ /* 0x001e2400000e0000 */
[----:B0-----:R-:W-:-:S05]  /*19d0*/  FADD R6, R3, R6 ;  /* 0x0000000603067221 */ /* 0x001fca0000000000 */
[----:B------:R-:W0:Y:S01]  /*19e0*/  SHFL.BFLY PT, R5, R6, 0x2, 0x1f ;  /* 0x0c401f0006057f89 */ /* 0x000e2200000e0000 */
[----:B------:R-:W-:Y:S01]  /*19f0*/  LOP3.LUT P1, RZ, R10, 0x7, RZ, 0xc0, !PT ;  /* 0x000000070aff7812 */ /* 0x000fe2000782c0ff */
[----:B0-----:R-:W-:-:S05]  /*1a00*/  FADD R5, R6, R5 ;  /* 0x0000000506057221 */ /* 0x001fca0000000000 */
[----:B------:R-:W0:Y:S01]  /*1a10*/  SHFL.BFLY PT, R8, R5, 0x1, 0x1f ;  /* 0x0c201f0005087f89 */ /* 0x000e2200000e0000 */
[----:B------:R-:W-:Y:S02]  /*1a20*/  ISETP.LT.AND P1, PT, R10, 0x100, !P1 ;  /* 0x000001000a00780c */ /* 0x000fe40004f21270 */
[----:B------:R-:W-:Y:S01]  /*1a30*/  ISETP.EQ.AND P0, PT, R9, RZ, !P0 ;  /* 0x000000ff0900720c */ /* 0x000fe20004702270 */
[----:B0-----:R-:W-:-:S10]  /*1a40*/  FADD R9, R5, R8 ;  /* 0x0000000805097221 */ /* 0x001fd40000000000 */
[----:B------:R0:W-:Y:S01]  /*1a50*/  @P1 STS [R4], R9 ;  /* 0x0000000904001388 */ /* 0x0001e20000000800 */
[----:B------:R-:W-:Y:S06]  /*1a60*/  BAR.SYNC.DEFER_BLOCKING 0x0 ;  /* 0x0000000000007b1d */ /* 0x000fec0000010000 */
[----:B0-----:R-:W-:Y:S05]  /*1a70*/  @!P0 EXIT ;  /* 0x000000000000894d */ /* 0x001fea0003800000 */
[----:B------:R-:W0:Y:S01]  /*1a80*/  LDS R7, [R7+UR4] ;  /* 0x0000000407077984 */ /* 0x000e220008000800 */
[----:B------:R-:W1:Y:S02]  /*1a90*/  LDC.64 R4, c[0x0][0x220] ;  /* 0x00008800ff047b82 */ /* 0x000e640000000a00 */
[----:B-1----:R-:W-:-:S05]  /*1aa0*/  IMAD.WIDE R2, R2, 0x4, R4 ;  /* 0x0000000402027825 */ /* 0x002fca00078e0204 */
[----:B0-----:R-:W-:Y:S01]  /*1ab0*/  STG.E desc[UR6][R2.64], R7 ;  /* 0x0000000702007986 */ /* 0x001fe2000c101906 */
[----:B------:R-:W-:Y:S05]  /*1ac0*/  EXIT ;  /* 0x000000000000794d */ /* 0x000fea0003800000 */
.L_x_0:
[----:B------:R-:W-:-:S00]  /*1ad0*/  BRA `(.L_x_0) ;  /* 0xfffffffc00fc7947 */ /* 0x000fc0000383ffff */
[----:B------:R-:W-:-:S00]  /*1ae0*/  NOP ;  /* 0x0000000000007918 */ /* 0x000fc00000000000 */
        /* <DEDUP_REMOVED lines=9> */
.L_x_1:


//--------------------- .nv.shared.triton_per_fused_abs_mean_sub_24 --------------------------
	.section	.nv.shared.triton_per_fused_abs_mean_sub_24,"aw",@nobits
	.sectionflags	@""
	.align	16
	.zero		1024


//--------------------- .nv.constant0.triton_per_fused_abs_mean_sub_24 --------------------------
	.section	.nv.constant0.triton_per_fused_abs_mean_sub_24,"a",@progbits
	.sectionflags	@""
	.align	4
.nv.constant0.triton_per_fused_abs_mean_sub_24:
	.zero		560
